//
// Generated by NVIDIA NVVM Compiler
//
// Compiler Build ID: CL-36424714
// Cuda compilation tools, release 13.0, V13.0.88
// Based on NVVM 20.0.0
//

.version 9.0
.target sm_100
.address_size 64

	// .globl	_Z4GemmRKiPS_S1_Pi

.visible .entry _Z4GemmRKiPS_S1_Pi(
	.param .u64 .ptr .align 1 _Z4GemmRKiPS_S1_Pi_param_0,
	.param .u64 .ptr .align 1 _Z4GemmRKiPS_S1_Pi_param_1,
	.param .u64 .ptr .align 1 _Z4GemmRKiPS_S1_Pi_param_2,
	.param .u64 .ptr .align 1 _Z4GemmRKiPS_S1_Pi_param_3
)
{
	.reg .pred 	%p<10>;
	.reg .b32 	%r<106>;
	.reg .b64 	%rd<68>;

	ld.param.u64 	%rd14, [_Z4GemmRKiPS_S1_Pi_param_0];
	ld.param.u64 	%rd15, [_Z4GemmRKiPS_S1_Pi_param_1];
	ld.param.u64 	%rd16, [_Z4GemmRKiPS_S1_Pi_param_2];
	ld.param.u64 	%rd13, [_Z4GemmRKiPS_S1_Pi_param_3];
	cvta.to.global.u64 	%rd1, %rd16;
	cvta.to.global.u64 	%rd2, %rd15;
	cvta.to.global.u64 	%rd17, %rd14;
	mov.u32 	%r30, %ctaid.x;
	mov.u32 	%r31, %ntid.x;
	mov.u32 	%r32, %tid.x;
	mad.lo.s32 	%r1, %r30, %r31, %r32;
	mov.u32 	%r33, %ctaid.y;
	mov.u32 	%r34, %ntid.y;
	mov.u32 	%r35, %tid.y;
	mad.lo.s32 	%r2, %r33, %r34, %r35;
	ld.global.u32 	%r3, [%rd17];
	max.s32 	%r36, %r2, %r1;
	setp.ge.s32 	%p1, %r36, %r3;
	@%p1 bra 	$L__BB0_13;
	mul.lo.s32 	%r4, %r3, %r2;
	and.b32  	%r5, %r3, 7;
	setp.lt.u32 	%p2, %r3, 8;
	mov.b32 	%r100, 0;
	mov.u32 	%r105, %r100;
	@%p2 bra 	$L__BB0_4;
	and.b32  	%r40, %r3, 2147483640;
	neg.s32 	%r94, %r40;
	mul.wide.s32 	%rd18, %r3, 4;
	add.s64 	%rd3, %rd1, %rd18;
	mul.wide.s32 	%rd19, %r3, 8;
	add.s64 	%rd4, %rd1, %rd19;
	mul.wide.s32 	%rd20, %r3, 12;
	add.s64 	%rd5, %rd1, %rd20;
	mul.wide.s32 	%rd21, %r3, 16;
	add.s64 	%rd6, %rd1, %rd21;
	mul.wide.s32 	%rd22, %r3, 20;
	add.s64 	%rd7, %rd1, %rd22;
	mul.wide.s32 	%rd23, %r3, 24;
	add.s64 	%rd8, %rd1, %rd23;
	mul.wide.s32 	%rd24, %r3, 28;
	add.s64 	%rd9, %rd1, %rd24;
	mul.wide.u32 	%rd25, %r4, 4;
	add.s64 	%rd26, %rd25, %rd2;
	add.s64 	%rd67, %rd26, 16;
	mov.b32 	%r105, 0;
	mov.u32 	%r93, %r1;
$L__BB0_3:
	.pragma "nounroll";
	and.b32  	%r100, %r3, 2147483640;
	mul.wide.s32 	%rd27, %r93, 4;
	add.s64 	%rd28, %rd3, %rd27;
	add.s64 	%rd29, %rd4, %rd27;
	add.s64 	%rd30, %rd5, %rd27;
	add.s64 	%rd31, %rd6, %rd27;
	add.s64 	%rd32, %rd7, %rd27;
	add.s64 	%rd33, %rd8, %rd27;
	add.s64 	%rd34, %rd9, %rd27;
	add.s64 	%rd35, %rd1, %rd27;
	ld.global.u32 	%r41, [%rd67+-16];
	ld.global.u32 	%r42, [%rd35];
	mad.lo.s32 	%r43, %r42, %r41, %r105;
	ld.global.u32 	%r44, [%rd67+-12];
	ld.global.u32 	%r45, [%rd28];
	mad.lo.s32 	%r46, %r45, %r44, %r43;
	ld.global.u32 	%r47, [%rd67+-8];
	ld.global.u32 	%r48, [%rd29];
	mad.lo.s32 	%r49, %r48, %r47, %r46;
	ld.global.u32 	%r50, [%rd67+-4];
	ld.global.u32 	%r51, [%rd30];
	mad.lo.s32 	%r52, %r51, %r50, %r49;
	ld.global.u32 	%r53, [%rd67];
	ld.global.u32 	%r54, [%rd31];
	mad.lo.s32 	%r55, %r54, %r53, %r52;
	ld.global.u32 	%r56, [%rd67+4];
	ld.global.u32 	%r57, [%rd32];
	mad.lo.s32 	%r58, %r57, %r56, %r55;
	ld.global.u32 	%r59, [%rd67+8];
	ld.global.u32 	%r60, [%rd33];
	mad.lo.s32 	%r61, %r60, %r59, %r58;
	ld.global.u32 	%r62, [%rd67+12];
	ld.global.u32 	%r63, [%rd34];
	mad.lo.s32 	%r105, %r63, %r62, %r61;
	add.s32 	%r94, %r94, 8;
	shl.b32 	%r64, %r3, 3;
	add.s32 	%r93, %r93, %r64;
	add.s64 	%rd67, %rd67, 32;
	setp.ne.s32 	%p3, %r94, 0;
	@%p3 bra 	$L__BB0_3;
$L__BB0_4:
	setp.eq.s32 	%p4, %r5, 0;
	@%p4 bra 	$L__BB0_12;
	and.b32  	%r17, %r3, 3;
	setp.lt.u32 	%p5, %r5, 4;
	@%p5 bra 	$L__BB0_7;
	add.s32 	%r66, %r100, %r4;
	mul.wide.u32 	%rd36, %r66, 4;
	add.s64 	%rd37, %rd2, %rd36;
	ld.global.u32 	%r67, [%rd37];
	mad.lo.s32 	%r68, %r100, %r3, %r1;
	mul.wide.s32 	%rd38, %r68, 4;
	add.s64 	%rd39, %rd1, %rd38;
	ld.global.u32 	%r69, [%rd39];
	mad.lo.s32 	%r70, %r69, %r67, %r105;
	cvt.u64.u32 	%rd40, %r4;
	cvt.u64.u32 	%rd41, %r100;
	add.s64 	%rd42, %rd41, %rd40;
	shl.b64 	%rd43, %rd42, 2;
	add.s64 	%rd44, %rd2, %rd43;
	ld.global.u32 	%r71, [%rd44+4];
	mul.wide.s32 	%rd45, %r3, 4;
	add.s64 	%rd46, %rd39, %rd45;
	ld.global.u32 	%r72, [%rd46];
	mad.lo.s32 	%r73, %r72, %r71, %r70;
	ld.global.u32 	%r74, [%rd44+8];
	add.s64 	%rd47, %rd46, %rd45;
	ld.global.u32 	%r75, [%rd47];
	mad.lo.s32 	%r76, %r75, %r74, %r73;
	ld.global.u32 	%r77, [%rd44+12];
	add.s64 	%rd48, %rd47, %rd45;
	ld.global.u32 	%r78, [%rd48];
	mad.lo.s32 	%r105, %r78, %r77, %r76;
	add.s32 	%r100, %r100, 4;
$L__BB0_7:
	setp.eq.s32 	%p6, %r17, 0;
	@%p6 bra 	$L__BB0_12;
	setp.eq.s32 	%p7, %r17, 1;
	@%p7 bra 	$L__BB0_10;
	add.s32 	%r80, %r100, %r4;
	mul.wide.u32 	%rd49, %r80, 4;
	add.s64 	%rd50, %rd2, %rd49;
	ld.global.u32 	%r81, [%rd50];
	mad.lo.s32 	%r82, %r100, %r3, %r1;
	mul.wide.s32 	%rd51, %r82, 4;
	add.s64 	%rd52, %rd1, %rd51;
	ld.global.u32 	%r83, [%rd52];
	mad.lo.s32 	%r84, %r83, %r81, %r105;
	cvt.u64.u32 	%rd53, %r4;
	cvt.u64.u32 	%rd54, %r100;
	add.s64 	%rd55, %rd54, %rd53;
	shl.b64 	%rd56, %rd55, 2;
	add.s64 	%rd57, %rd2, %rd56;
	ld.global.u32 	%r85, [%rd57+4];
	mul.wide.s32 	%rd58, %r3, 4;
	add.s64 	%rd59, %rd52, %rd58;
	ld.global.u32 	%r86, [%rd59];
	mad.lo.s32 	%r105, %r86, %r85, %r84;
	add.s32 	%r100, %r100, 2;
$L__BB0_10:
	and.b32  	%r87, %r3, 1;
	setp.eq.b32 	%p8, %r87, 1;
	not.pred 	%p9, %p8;
	@%p9 bra 	$L__BB0_12;
	add.s32 	%r88, %r100, %r4;
	mul.wide.u32 	%rd60, %r88, 4;
	add.s64 	%rd61, %rd2, %rd60;
	ld.global.u32 	%r89, [%rd61];
	mad.lo.s32 	%r90, %r100, %r3, %r1;
	mul.wide.s32 	%rd62, %r90, 4;
	add.s64 	%rd63, %rd1, %rd62;
	ld.global.u32 	%r91, [%rd63];
	mad.lo.s32 	%r105, %r91, %r89, %r105;
$L__BB0_12:
	add.s32 	%r92, %r4, %r1;
	cvta.to.global.u64 	%rd64, %rd13;
	mul.wide.s32 	%rd65, %r92, 4;
	add.s64 	%rd66, %rd64, %rd65;
	st.global.u32 	[%rd66], %r105;
$L__BB0_13:
	ret;

}


// ===== COMPILED SASS (sm_100) =====

	.target	sm_100

	.elftype	@"ET_EXEC"


//--------------------- .note.nv.tkinfo           --------------------------
	.section	.note.nv.tkinfo,"",@"SHT_NOTE"
	.sectionflags	@"SHF_NOTE_NV_TKINFO"
	.tkinfo
        /*0018*/ 	.word	0x00000002
        /*0030*/ 	.string	""
        /*0030*/ 	.string	"ptxas"
        /*0030*/ 	.string	"Cuda compilation tools, release 13.0, V13.0.88"
        /*0030*/ 	.string	"Build cuda_13.0.r13.0/compiler.36424714_0"
        /*0030*/ 	.string	"-arch sm_100 -m 64 "



//--------------------- .note.nv.cuinfo           --------------------------
	.section	.note.nv.cuinfo,"",@"SHT_NOTE"
	.sectionflags	@"SHF_NOTE_NV_CUINFO"
        /*0018*/ 	.short	0x0002
        /*001a*/ 	.short	0x0064
        /*001c*/ 	.short	0x0082
	.zero		2


//--------------------- .nv.info                  --------------------------
	.section	.nv.info,"",@"SHT_CUDA_INFO"
	.align	4


	//----- nvinfo : EIATTR_REGCOUNT
	.align		4
        /*0000*/ 	.byte	0x04, 0x2f
        /*0002*/ 	.short	(.L_1 - .L_0)
	.align		4
.L_0:
        /*0004*/ 	.word	index@(_Z4GemmRKiPS_S1_Pi)
        /*0008*/ 	.word	0x0000001e


	//----- nvinfo : EIATTR_FRAME_SIZE
	.align		4
.L_1:
        /*000c*/ 	.byte	0x04, 0x11
        /*000e*/ 	.short	(.L_3 - .L_2)
	.align		4
.L_2:
        /*0010*/ 	.word	index@(_Z4GemmRKiPS_S1_Pi)
        /*0014*/ 	.word	0x00000000


	//----- nvinfo : EIATTR_MIN_STACK_SIZE
	.align		4
.L_3:
        /*0018*/ 	.byte	0x04, 0x12
        /*001a*/ 	.short	(.L_5 - .L_4)
	.align		4
.L_4:
        /*001c*/ 	.word	index@(_Z4GemmRKiPS_S1_Pi)
        /*0020*/ 	.word	0x00000000
.L_5:


//--------------------- .nv.compat                --------------------------
	.section	.nv.compat,"",@"SHT_CUDA_COMPAT_INFO"
	.align	4
        /*0000*/ 	.byte	0x02, 0x09, 0x00, 0x00, 0x02, 0x02, 0x01, 0x00, 0x02, 0x05, 0x05, 0x00, 0x03, 0x07, 0x01, 0x01
        /*0010*/ 	.byte	0x02, 0x03, 0x00, 0x00, 0x02, 0x06, 0x01, 0x00, 0x04, 0x0b, 0x08, 0x00, 0x09, 0x00, 0x00, 0x00
        /*0020*/ 	.byte	0x00, 0x00, 0x00, 0x00


//--------------------- .nv.info._Z4GemmRKiPS_S1_Pi --------------------------
	.section	.nv.info._Z4GemmRKiPS_S1_Pi,"",@"SHT_CUDA_INFO"
	.sectionflags	@""
	.align	4


	//----- nvinfo : EIATTR_CUDA_API_VERSION
	.align		4
        /*0000*/ 	.byte	0x04, 0x37
        /*0002*/ 	.short	(.L_7 - .L_6)
.L_6:
        /*0004*/ 	.word	0x00000082


	//----- nvinfo : EIATTR_KPARAM_INFO
	.align		4
.L_7:
        /*0008*/ 	.byte	0x04, 0x17
        /*000a*/ 	.short	(.L_9 - .L_8)
.L_8:
        /*000c*/ 	.word	0x00000000
        /*0010*/ 	.short	0x0003
        /*0012*/ 	.short	0x0018
        /*0014*/ 	.byte	0x00, 0xf5, 0x21, 0x00


	//----- nvinfo : EIATTR_KPARAM_INFO
	.align		4
.L_9:
        /*0018*/ 	.byte	0x04, 0x17
        /*001a*/ 	.short	(.L_11 - .L_10)
.L_10:
        /*001c*/ 	.word	0x00000000
        /*0020*/ 	.short	0x0002
        /*0022*/ 	.short	0x0010
        /*0024*/ 	.byte	0x00, 0xf5, 0x21, 0x00


	//----- nvinfo : EIATTR_KPARAM_INFO
	.align		4
.L_11:
        /*0028*/ 	.byte	0x04, 0x17
        /*002a*/ 	.short	(.L_13 - .L_12)
.L_12:
        /*002c*/ 	.word	0x00000000
        /*0030*/ 	.short	0x0001
        /*0032*/ 	.short	0x0008
        /*0034*/ 	.byte	0x00, 0xf5, 0x21, 0x00


	//----- nvinfo : EIATTR_KPARAM_INFO
	.align		4
.L_13:
        /*0038*/ 	.byte	0x04, 0x17
        /*003a*/ 	.short	(.L_15 - .L_14)
.L_14:
        /*003c*/ 	.word	0x00000000
        /*0040*/ 	.short	0x0000
        /*0042*/ 	.short	0x0000
        /*0044*/ 	.byte	0x00, 0xf5, 0x21, 0x00


	//----- nvinfo : EIATTR_SPARSE_MMA_MASK
	.align		4
.L_15:
        /*0048*/ 	.byte	0x03, 0x50
        /*004a*/ 	.short	0x0000


	//----- nvinfo : EIATTR_MAXREG_COUNT
	.align		4
        /*004c*/ 	.byte	0x03, 0x1b
        /*004e*/ 	.short	0x00ff


	//----- nvinfo : EIATTR_MERCURY_ISA_VERSION
	.align		4
        /*0050*/ 	.byte	0x03, 0x5f
        /*0052*/ 	.short	0x0101


	//----- nvinfo : EIATTR_VRC_CTA_INIT_COUNT
	.align		4
        /*0054*/ 	.byte	0x02, 0x4a
	.zero		1
	.zero		1


	//----- nvinfo : EIATTR_EXIT_INSTR_OFFSETS
	.align		4
        /*0058*/ 	.byte	0x04, 0x1c
        /*005a*/ 	.short	(.L_17 - .L_16)


	//   ....[0]....
.L_16:
        /*005c*/ 	.word	0x000000f0


	//   ....[1]....
        /*0060*/ 	.word	0x00000ad0


	//----- nvinfo : EIATTR_CBANK_PARAM_SIZE
	.align		4
.L_17:
        /*0064*/ 	.byte	0x03, 0x19
        /*0066*/ 	.short	0x0020


	//----- nvinfo : EIATTR_PARAM_CBANK
	.align		4
        /*0068*/ 	.byte	0x04, 0x0a
        /*006a*/ 	.short	(.L_19 - .L_18)
	.align		4
.L_18:
        /*006c*/ 	.word	index@(.nv.constant0._Z4GemmRKiPS_S1_Pi)
        /*0070*/ 	.short	0x0380
        /*0072*/ 	.short	0x0020


	//----- nvinfo : EIATTR_SW_WAR
	.align		4
.L_19:
        /*0074*/ 	.byte	0x04, 0x36
        /*0076*/ 	.short	(.L_21 - .L_20)
.L_20:
        /*0078*/ 	.word	0x00000008
.L_21:


//--------------------- .nv.callgraph             --------------------------
	.section	.nv.callgraph,"",@"SHT_CUDA_CALLGRAPH"
	.align	4
	.sectionentsize	8
	.align		4
        /*0000*/ 	.word	0x00000000
	.align		4
        /*0004*/ 	.word	0xffffffff
	.align		4
        /*0008*/ 	.word	0x00000000
	.align		4
        /*000c*/ 	.word	0xfffffffe
	.align		4
        /*0010*/ 	.word	0x00000000
	.align		4
        /*0014*/ 	.word	0xfffffffd
	.align		4
        /*0018*/ 	.word	0x00000000
	.align		4
        /*001c*/ 	.word	0xfffffffc


//--------------------- .text._Z4GemmRKiPS_S1_Pi  --------------------------
	.section	.text._Z4GemmRKiPS_S1_Pi,"ax",@progbits
	.align	128
        .global         _Z4GemmRKiPS_S1_Pi
        .type           _Z4GemmRKiPS_S1_Pi,@function
        .size           _Z4GemmRKiPS_S1_Pi,(.L_x_5 - _Z4GemmRKiPS_S1_Pi)
        .other          _Z4GemmRKiPS_S1_Pi,@"STO_CUDA_ENTRY STV_DEFAULT"
_Z4GemmRKiPS_S1_Pi:
.text._Z4GemmRKiPS_S1_Pi:
[----:B------:R-:W-:Y:S08]  /*0000*/  LDC R1, c[0x0][0x37c] ;  /* 0x0000df00ff017b82 */ /* 0x000ff00000000800 */
[----:B------:R-:W0:Y:S01]  /*0010*/  LDC.64 R2, c[0x0][0x380] ;  /* 0x0000e000ff027b82 */ /* 0x000e220000000a00 */
[----:B------:R-:W0:Y:S02]  /*0020*/  LDCU.64 UR18, c[0x0][0x358] ;  /* 0x00006b00ff1277ac */ /* 0x000e240008000a00 */
[----:B0-----:R-:W2:Y:S05]  /*0030*/  LDG.E R2, desc[UR18][R2.64] ;  /* 0x0000001202027981 */ /* 0x001eaa000c1e1900 */
[----:B------:R-:W0:Y:S01]  /*0040*/  LDC R0, c[0x0][0x360] ;  /* 0x0000d800ff007b82 */ /* 0x000e220000000800 */
[----:B------:R-:W0:Y:S01]  /*0050*/  S2R R5, SR_TID.X ;  /* 0x0000000000057919 */ /* 0x000e220000002100 */
[----:B------:R-:W1:Y:S06]  /*0060*/  S2R R4, SR_TID.Y ;  /* 0x0000000000047919 */ /* 0x000e6c0000002200 */
[----:B------:R-:W0:Y:S08]  /*0070*/  S2UR UR4, SR_CTAID.X ;  /* 0x00000000000479c3 */ /* 0x000e300000002500 */
[----:B------:R-:W1:Y:S08]  /*0080*/  S2UR UR6, SR_CTAID.Y ;  /* 0x00000000000679c3 */ /* 0x000e700000002600 */
[----:B------:R-:W1:Y:S01]  /*0090*/  LDC R13, c[0x0][0x364] ;  /* 0x0000d900ff0d7b82 */ /* 0x000e620000000800 */
[----:B0-----:R-:W-:-:S02]  /*00a0*/  IMAD R0, R0, UR4, R5 ;  /* 0x0000000400007c24 */ /* 0x001fc4000f8e0205 */
[----:B-1----:R-:W-:-:S05]  /*00b0*/  IMAD R13, R13, UR6, R4 ;  /* 0x000000060d0d7c24 */ /* 0x002fca000f8e0204 */
[----:B------:R-:W-:Y:S02]  /*00c0*/  VIMNMX R4, PT, PT, R0, R13, !PT ;  /* 0x0000000d00047248 */ /* 0x000fe40007fe0100 */
[----:B--2---:R-:W-:-:S13]  /*00d0*/  R2UR UR5, R2 ;  /* 0x00000000020572ca */ /* 0x004fda00000e0000 */
[----:B------:R-:W-:-:S13]  /*00e0*/  ISETP.GE.AND P0, PT, R4, UR5, PT ;  /* 0x0000000504007c0c */ /* 0x000fda000bf06270 */
[----:B------:R-:W-:Y:S05]  /*00f0*/  @P0 EXIT ;  /* 0x000000000000094d */ /* 0x000fea0003800000 */
[----:B------:R-:W-:Y:S01]  /*0100*/  UISETP.GE.U32.AND UP0, UPT, UR5, 0x8, UPT ;  /* 0x000000080500788c */ /* 0x000fe2000bf06070 */
[----:B------:R-:W-:Y:S02]  /*0110*/  HFMA2 R12, -RZ, RZ, 0, 0 ;  /* 0x00000000ff0c7431 */ /* 0x000fe400000001ff */
[----:B------:R-:W-:Y:S01]  /*0120*/  IMAD R13, R13, UR5, RZ ;  /* 0x000000050d0d7c24 */ /* 0x000fe2000f8e02ff */
[----:B------:R-:W-:-:S05]  /*0130*/  UMOV UR4, URZ ;  /* 0x000000ff00047c82 */ /* 0x000fca0008000000 */
[----:B------:R-:W-:Y:S05]  /*0140*/  BRA.U !UP0, `(.L_x_0) ;  /* 0x0000000508047547 */ /* 0x000fea000b800000 */
[----:B------:R-:W0:Y:S01]  /*0150*/  LDC.64 R2, c[0x0][0x388] ;  /* 0x0000e200ff027b82 */ /* 0x000e220000000a00 */
[----:B------:R-:W1:Y:S01]  /*0160*/  LDCU.64 UR20, c[0x0][0x390] ;  /* 0x00007200ff1477ac */ /* 0x000e620008000a00 */
[----:B------:R-:W-:Y:S02]  /*0170*/  MOV R12, RZ ;  /* 0x000000ff000c7202 */ /* 0x000fe40000000f00 */
[----:B------:R-:W-:Y:S01]  /*0180*/  MOV R14, R0 ;  /* 0x00000000000e7202 */ /* 0x000fe20000000f00 */
[----:B------:R-:W-:-:S04]  /*0190*/  ULOP3.LUT UR4, UR5, 0x7ffffff8, URZ, 0xc0, !UPT ;  /* 0x7ffffff805047892 */ /* 0x000fc8000f8ec0ff */
[----:B------:R-:W-:Y:S02]  /*01a0*/  UIADD3 UR4, UPT, UPT, -UR4, URZ, URZ ;  /* 0x000000ff04047290 */ /* 0x000fe4000fffe1ff */
[----:B-1----:R-:W-:Y:S02]  /*01b0*/  UIMAD.WIDE UR6, UR5, 0x8, UR20 ;  /* 0x00000008050678a5 */ /* 0x002fe4000f8e0214 */
[----:B------:R-:W-:Y:S02]  /*01c0*/  UIMAD.WIDE UR8, UR5, 0xc, UR20 ;  /* 0x0000000c050878a5 */ /* 0x000fe4000f8e0214 */
[----:B------:R-:W-:Y:S01]  /*01d0*/  UIMAD.WIDE UR10, UR5, 0x10, UR20 ;  /* 0x00000010050a78a5 */ /* 0x000fe2000f8e0214 */
[----:B0-----:R-:W-:Y:S01]  /*01e0*/  IMAD.WIDE.U32 R2, R13, 0x4, R2 ;  /* 0x000000040d027825 */ /* 0x001fe200078e0002 */
[----:B------:R-:W-:Y:S02]  /*01f0*/  UIMAD.WIDE UR12, UR5, 0x14, UR20 ;  /* 0x00000014050c78a5 */ /* 0x000fe4000f8e0214 */
[----:B------:R-:W-:Y:S01]  /*0200*/  UIMAD.WIDE UR14, UR5, 0x18, UR20 ;  /* 0x00000018050e78a5 */ /* 0x000fe2000f8e0214 */
[----:B------:R-:W-:Y:S01]  /*0210*/  IADD3 R2, P0, PT, R2, 0x10, RZ ;  /* 0x0000001002027810 */ /* 0x000fe20007f1e0ff */
[----:B------:R-:W-:-:S03]  /*0220*/  UIMAD.WIDE UR16, UR5, 0x1c, UR20 ;  /* 0x0000001c051078a5 */ /* 0x000fc6000f8e0214 */
[----:B------:R-:W-:-:S09]  /*0230*/  IADD3.X R3, PT, PT, RZ, R3, RZ, P0, !PT ;  /* 0x00000003ff037210 */ /* 0x000fd200007fe4ff */
.L_x_1:
[----:B------:R-:W-:Y:S01]  /*0240*/  HFMA2 R23, -RZ, RZ, 0, 2.384185791015625e-07 ;  /* 0x00000004ff177431 */ /* 0x000fe200000001ff */
[----:B------:R-:W-:Y:S01]  /*0250*/  UIMAD.WIDE UR22, UR5, 0x4, UR20 ;  /* 0x00000004051678a5 */ /* 0x000fe2000f8e0214 */
[----:B------:R-:W-:Y:S01]  /*0260*/  MOV R25, 0x4 ;  /* 0x0000000400197802 */ /* 0x000fe20000000f00 */
[----:B------:R-:W2:Y:S04]  /*0270*/  LDG.E R21, desc[UR18][R2.64+-0x10] ;  /* 0xfffff01202157981 */ /* 0x000ea8000c1e1900 */
[----:B------:R-:W-:Y:S01]  /*0280*/  MOV R8, UR22 ;  /* 0x0000001600087c02 */ /* 0x000fe20008000f00 */
[----:B------:R-:W-:Y:S01]  /*0290*/  HFMA2 R5, -RZ, RZ, 0, 2.384185791015625e-07 ;  /* 0x00000004ff057431 */ /* 0x000fe200000001ff */
[----:B------:R-:W-:Y:S01]  /*02a0*/  MOV R9, UR23 ;  /* 0x0000001700097c02 */ /* 0x000fe20008000f00 */
[C---:B------:R-:W-:Y:S01]  /*02b0*/  IMAD.WIDE R22, R14.reuse, R23, UR20 ;  /* 0x000000140e167e25 */ /* 0x040fe2000f8e0217 */
[----:B------:R-:W3:Y:S03]  /*02c0*/  LDG.E R19, desc[UR18][R2.64+-0xc] ;  /* 0xfffff41202137981 */ /* 0x000ee6000c1e1900 */
[----:B------:R-:W-:Y:S01]  /*02d0*/  IMAD.WIDE R8, R14, 0x4, R8 ;  /* 0x000000040e087825 */ /* 0x000fe200078e0208 */
[----:B------:R-:W4:Y:S04]  /*02e0*/  LDG.E R17, desc[UR18][R2.64+-0x8] ;  /* 0xfffff81202117981 */ /* 0x000f28000c1e1900 */
[----:B------:R-:W2:Y:S01]  /*02f0*/  LDG.E R22, desc[UR18][R22.64] ;  /* 0x0000001216167981 */ /* 0x000ea2000c1e1900 */
[----:B------:R-:W-:-:S02]  /*0300*/  IMAD.MOV.U32 R11, RZ, RZ, 0x4 ;  /* 0x00000004ff0b7424 */ /* 0x000fc400078e00ff */
[C---:B------:R-:W-:Y:S01]  /*0310*/  IMAD.WIDE R24, R14.reuse, R25, UR6 ;  /* 0x000000060e187e25 */ /* 0x040fe2000f8e0219 */
[----:B------:R0:W3:Y:S01]  /*0320*/  LDG.E R20, desc[UR18][R8.64] ;  /* 0x0000001208147981 */ /* 0x0000e2000c1e1900 */
[----:B------:R-:W-:Y:S02]  /*0330*/  MOV R7, 0x4 ;  /* 0x0000000400077802 */ /* 0x000fe40000000f00 */
[C---:B------:R-:W-:Y:S01]  /*0340*/  IMAD.WIDE R10, R14.reuse, R11, UR8 ;  /* 0x000000080e0a7e25 */ /* 0x040fe2000f8e020b */
[----:B------:R-:W4:Y:S03]  /*0350*/  LDG.E R18, desc[UR18][R24.64] ;  /* 0x0000001218127981 */ /* 0x000f26000c1e1900 */
[C---:B------:R-:W-:Y:S01]  /*0360*/  IMAD.WIDE R4, R14.reuse, R5, UR10 ;  /* 0x0000000a0e047e25 */ /* 0x040fe2000f8e0205 */
[----:B------:R1:W5:Y:S03]  /*0370*/  LDG.E R16, desc[UR18][R10.64] ;  /* 0x000000120a107981 */ /* 0x000366000c1e1900 */
[----:B0-----:R-:W-:Y:S01]  /*0380*/  HFMA2 R9, -RZ, RZ, 0, 2.384185791015625e-07 ;  /* 0x00000004ff097431 */ /* 0x001fe200000001ff */
[----:B------:R-:W5:Y:S01]  /*0390*/  LDG.E R15, desc[UR18][R2.64+-0x4] ;  /* 0xfffffc12020f7981 */ /* 0x000f62000c1e1900 */
[----:B------:R-:W-:Y:S01]  /*03a0*/  IMAD.WIDE R6, R14, R7, UR12 ;  /* 0x0000000c0e067e25 */ /* 0x000fe2000f8e0207 */
[----:B------:R-:W-:-:S02]  /*03b0*/  MOV R27, 0x4 ;  /* 0x00000004001b7802 */ /* 0x000fc40000000f00 */
[----:B------:R0:W5:Y:S04]  /*03c0*/  LDG.E R4, desc[UR18][R4.64] ;  /* 0x0000001204047981 */ /* 0x000168000c1e1900 */
[----:B------:R-:W5:Y:S01]  /*03d0*/  LDG.E R23, desc[UR18][R2.64] ;  /* 0x0000001202177981 */ /* 0x000f62000c1e1900 */
[----:B------:R-:W-:-:S03]  /*03e0*/  IMAD.WIDE R8, R14, R9, UR14 ;  /* 0x0000000e0e087e25 */ /* 0x000fc6000f8e0209 */
[----:B------:R-:W5:Y:S01]  /*03f0*/  LDG.E R7, desc[UR18][R6.64] ;  /* 0x0000001206077981 */ /* 0x000f62000c1e1900 */
[----:B-1----:R-:W-:-:S03]  /*0400*/  IMAD.WIDE R10, R14, R27, UR16 ;  /* 0x000000100e0a7e25 */ /* 0x002fc6000f8e021b */
[----:B------:R-:W5:Y:S04]  /*0410*/  LDG.E R24, desc[UR18][R2.64+0x4] ;  /* 0x0000041202187981 */ /* 0x000f68000c1e1900 */
[----:B------:R-:W5:Y:S04]  /*0420*/  LDG.E R8, desc[UR18][R8.64] ;  /* 0x0000001208087981 */ /* 0x000f68000c1e1900 */
[----:B------:R-:W5:Y:S04]  /*0430*/  LDG.E R25, desc[UR18][R2.64+0x8] ;  /* 0x0000081202197981 */ /* 0x000f68000c1e1900 */
[----:B------:R-:W5:Y:S04]  /*0440*/  LDG.E R10, desc[UR18][R10.64] ;  /* 0x000000120a0a7981 */ /* 0x000f68000c1e1900 */
[----:B------:R1:W5:Y:S01]  /*0450*/  LDG.E R27, desc[UR18][R2.64+0xc] ;  /* 0x00000c12021b7981 */ /* 0x000362000c1e1900 */
[----:B------:R-:W-:-:S04]  /*0460*/  UIADD3 UR4, UPT, UPT, UR4, 0x8, URZ ;  /* 0x0000000804047890 */ /* 0x000fc8000fffe0ff */
[----:B------:R-:W-:Y:S01]  /*0470*/  UISETP.NE.AND UP0, UPT, UR4, URZ, UPT ;  /* 0x000000ff0400728c */ /* 0x000fe2000bf05270 */
[----:B0-----:R-:W-:Y:S02]  /*0480*/  MOV R5, UR5 ;  /* 0x0000000500057c02 */ /* 0x001fe40008000f00 */
[----:B-1----:R-:W-:-:S03]  /*0490*/  IADD3 R2, P0, PT, R2, 0x20, RZ ;  /* 0x0000002002027810 */ /* 0x002fc60007f1e0ff */
[----:B------:R-:W-:Y:S01]  /*04a0*/  IMAD R14, R5, 0x8, R14 ;  /* 0x00000008050e7824 */ /* 0x000fe200078e020e */
[----:B------:R-:W-:Y:S01]  /*04b0*/  IADD3.X R3, PT, PT, RZ, R3, RZ, P0, !PT ;  /* 0x00000003ff037210 */ /* 0x000fe200007fe4ff */
[----:B--2---:R-:W-:-:S04]  /*04c0*/  IMAD R21, R21, R22, R12 ;  /* 0x0000001615157224 */ /* 0x004fc800078e020c */
[----:B---3--:R-:W-:-:S04]  /*04d0*/  IMAD R19, R19, R20, R21 ;  /* 0x0000001413137224 */ /* 0x008fc800078e0215 */
[----:B----4-:R-:W-:-:S04]  /*04e0*/  IMAD R17, R17, R18, R19 ;  /* 0x0000001211117224 */ /* 0x010fc800078e0213 */
[----:B-----5:R-:W-:-:S04]  /*04f0*/  IMAD R15, R15, R16, R17 ;  /* 0x000000100f0f7224 */ /* 0x020fc800078e0211 */
[----:B------:R-:W-:-:S04]  /*0500*/  IMAD R4, R23, R4, R15 ;  /* 0x0000000417047224 */ /* 0x000fc800078e020f */
[----:B------:R-:W-:-:S04]  /*0510*/  IMAD R4, R24, R7, R4 ;  /* 0x0000000718047224 */ /* 0x000fc800078e0204 */
[----:B------:R-:W-:-:S04]  /*0520*/  IMAD R4, R25, R8, R4 ;  /* 0x0000000819047224 */ /* 0x000fc800078e0204 */
[----:B------:R-:W-:Y:S01]  /*0530*/  IMAD R12, R27, R10, R4 ;  /* 0x0000000a1b0c7224 */ /* 0x000fe200078e0204 */
[----:B------:R-:W-:Y:S06]  /*0540*/  BRA.U UP0, `(.L_x_1) ;  /* 0xfffffffd003c7547 */ /* 0x000fec000b83ffff */
[----:B------:R-:W-:-:S12]  /*0550*/  ULOP3.LUT UR4, UR5, 0x7ffffff8, URZ, 0xc0, !UPT ;  /* 0x7ffffff805047892 */ /* 0x000fd8000f8ec0ff */
.L_x_0:
[----:B------:R-:W-:-:S04]  /*0560*/  ULOP3.LUT UR7, UR5, 0x7, URZ, 0xc0, !UPT ;  /* 0x0000000705077892 */ /* 0x000fc8000f8ec0ff */
[----:B------:R-:W-:-:S09]  /*0570*/  UISETP.NE.AND UP0, UPT, UR7, URZ, UPT ;  /* 0x000000ff0700728c */ /* 0x000fd2000bf05270 */
[----:B------:R-:W-:Y:S05]  /*0580*/  BRA.U !UP0, `(.L_x_2) ;  /* 0x0000000508407547 */ /* 0x000fea000b800000 */
[----:B------:R-:W-:Y:S02]  /*0590*/  UISETP.GE.U32.AND UP0, UPT, UR7, 0x4, UPT ;  /* 0x000000040700788c */ /* 0x000fe4000bf06070 */
[----:B------:R-:W-:-:S04]  /*05a0*/  ULOP3.LUT UR6, UR5, 0x3, URZ, 0xc0, !UPT ;  /* 0x0000000305067892 */ /* 0x000fc8000f8ec0ff */
[----:B------:R-:W-:-:S03]  /*05b0*/  UISETP.NE.AND UP1, UPT, UR6, URZ, UPT ;  /* 0x000000ff0600728c */ /* 0x000fc6000bf25270 */
[----:B------:R-:W-:Y:S08]  /*05c0*/  BRA.U !UP0, `(.L_x_3) ;  /* 0x00000001087c7547 */ /* 0x000ff0000b800000 */
[----:B------:R-:W0:Y:S01]  /*05d0*/  LDC.64 R6, c[0x0][0x390] ;  /* 0x0000e400ff067b82 */ /* 0x000e220000000a00 */
[----:B------:R-:W1:Y:S01]  /*05e0*/  LDCU.64 UR8, c[0x0][0x388] ;  /* 0x00007100ff0877ac */ /* 0x000e620008000a00 */
[----:B------:R-:W-:Y:S02]  /*05f0*/  MOV R9, UR4 ;  /* 0x0000000400097c02 */ /* 0x000fe40008000f00 */
[C---:B------:R-:W-:Y:S02]  /*0600*/  IADD3 R3, PT, PT, R13.reuse, UR4, RZ ;  /* 0x000000040d037c10 */ /* 0x040fe4000fffe0ff */
[----:B------:R-:W-:Y:S01]  /*0610*/  IADD3 R10, P0, PT, R13, UR4, RZ ;  /* 0x000000040d0a7c10 */ /* 0x000fe2000ff1e0ff */
[----:B------:R-:W-:Y:S01]  /*0620*/  IMAD R9, R9, UR5, R0 ;  /* 0x0000000509097c24 */ /* 0x000fe2000f8e0200 */
[----:B------:R-:W2:Y:S01]  /*0630*/  LDC.64 R4, c[0x0][0x388] ;  /* 0x0000e200ff047b82 */ /* 0x000ea20000000a00 */
[----:B------:R-:W-:Y:S02]  /*0640*/  MOV R11, UR5 ;  /* 0x00000005000b7c02 */ /* 0x000fe40008000f00 */
[----:B------:R-:W-:Y:S01]  /*0650*/  MOV R15, UR5 ;  /* 0x00000005000f7c02 */ /* 0x000fe20008000f00 */
[----:B0-----:R-:W-:Y:S01]  /*0660*/  IMAD.WIDE R6, R9, 0x4, R6 ;  /* 0x0000000409067825 */ /* 0x001fe200078e0206 */
[----:B------:R-:W-:-:S05]  /*0670*/  MOV R9, UR5 ;  /* 0x0000000500097c02 */ /* 0x000fca0008000f00 */
[----:B------:R-:W-:Y:S02]  /*0680*/  IMAD.WIDE R8, R9, 0x4, R6 ;  /* 0x0000000409087825 */ /* 0x000fe400078e0206 */
[----:B------:R-:W3:Y:S02]  /*0690*/  LDG.E R6, desc[UR18][R6.64] ;  /* 0x0000001206067981 */ /* 0x000ee4000c1e1900 */
[----:B--2---:R-:W-:Y:S01]  /*06a0*/  IMAD.WIDE.U32 R4, R3, 0x4, R4 ;  /* 0x0000000403047825 */ /* 0x004fe200078e0004 */
[----:B------:R-:W-:Y:S01]  /*06b0*/  IADD3.X R3, PT, PT, RZ, RZ, RZ, P0, !PT ;  /* 0x000000ffff037210 */ /* 0x000fe200007fe4ff */
[----:B------:R-:W2:Y:S01]  /*06c0*/  LDG.E R17, desc[UR18][R8.64] ;  /* 0x0000001208117981 */ /* 0x000ea2000c1e1900 */
[----:B-1----:R-:W-:-:S03]  /*06d0*/  LEA R2, P0, R10, UR8, 0x2 ;  /* 0x000000080a027c11 */ /* 0x002fc6000f8010ff */
[----:B------:R-:W3:Y:S01]  /*06e0*/  LDG.E R5, desc[UR18][R4.64] ;  /* 0x0000001204057981 */ /* 0x000ee2000c1e1900 */
[----:B------:R-:W-:Y:S01]  /*06f0*/  LEA.HI.X R3, R10, UR9, R3, 0x2, P0 ;  /* 0x000000090a037c11 */ /* 0x000fe200080f1403 */
[----:B------:R-:W-:-:S04]  /*0700*/  IMAD.WIDE R10, R11, 0x4, R8 ;  /* 0x000000040b0a7825 */ /* 0x000fc800078e0208 */
[----:B------:R-:W2:Y:S01]  /*0710*/  LDG.E R16, desc[UR18][R2.64+0x4] ;  /* 0x0000041202107981 */ /* 0x000ea2000c1e1900 */
[----:B------:R-:W-:-:S03]  /*0720*/  IMAD.WIDE R14, R15, 0x4, R10 ;  /* 0x000000040f0e7825 */ /* 0x000fc600078e020a */
[----:B------:R-:W4:Y:S04]  /*0730*/  LDG.E R19, desc[UR18][R10.64] ;  /* 0x000000120a137981 */ /* 0x000f28000c1e1900 */
[----:B------:R-:W4:Y:S04]  /*0740*/  LDG.E R18, desc[UR18][R2.64+0x8] ;  /* 0x0000081202127981 */ /* 0x000f28000c1e1900 */
[----:B------:R-:W5:Y:S04]  /*0750*/  LDG.E R20, desc[UR18][R2.64+0xc] ;  /* 0x00000c1202147981 */ /* 0x000f68000c1e1900 */
[----:B------:R-:W5:Y:S01]  /*0760*/  LDG.E R14, desc[UR18][R14.64] ;  /* 0x000000120e0e7981 */ /* 0x000f62000c1e1900 */
[----:B------:R-:W-:Y:S01]  /*0770*/  UIADD3 UR4, UPT, UPT, UR4, 0x4, URZ ;  /* 0x0000000404047890 */ /* 0x000fe2000fffe0ff */
[----:B---3--:R-:W-:-:S04]  /*0780*/  IMAD R5, R5, R6, R12 ;  /* 0x0000000605057224 */ /* 0x008fc800078e020c */
[----:B--2---:R-:W-:-:S04]  /*0790*/  IMAD R5, R16, R17, R5 ;  /* 0x0000001110057224 */ /* 0x004fc800078e0205 */
[----:B----4-:R-:W-:-:S04]  /*07a0*/  IMAD R5, R18, R19, R5 ;  /* 0x0000001312057224 */ /* 0x010fc800078e0205 */
[----:B-----5:R-:W-:-:S07]  /*07b0*/  IMAD R12, R20, R14, R5 ;  /* 0x0000000e140c7224 */ /* 0x020fce00078e0205 */
.L_x_3:
[----:B------:R-:W-:Y:S05]  /*07c0*/  BRA.U !UP1, `(.L_x_2) ;  /* 0x0000000109b07547 */ /* 0x000fea000b800000 */
[----:B------:R-:W-:Y:S01]  /*07d0*/  UISETP.NE.AND UP0, UPT, UR6, 0x1, UPT ;  /* 0x000000010600788c */ /* 0x000fe2000bf05270 */
[----:B------:R-:W-:Y:S01]  /*07e0*/  MOV R7, UR4 ;  /* 0x0000000400077c02 */ /* 0x000fe20008000f00 */
[----:B------:R-:W-:Y:S02]  /*07f0*/  ULOP3.LUT UR6, UR5, 0x1, URZ, 0xc0, !UPT ;  /* 0x0000000105067892 */ /* 0x000fe4000f8ec0ff */
[----:B------:R-:W-:Y:S02]  /*0800*/  IMAD.U32 R15, RZ, RZ, UR5 ;  /* 0x00000005ff0f7e24 */ /* 0x000fe4000f8e00ff */
[----:B------:R-:W-:Y:S01]  /*0810*/  UISETP.NE.U32.AND UP1, UPT, UR6, 0x1, UPT ;  /* 0x000000010600788c */ /* 0x000fe2000bf25070 */
[----:B------:R-:W-:-:S04]  /*0820*/  PLOP3.LUT P1, PT, PT, PT, UP0, 0x80, 0x8 ;  /* 0x000000000008781c */ /* 0x000fc80003f2f008 */
[----:B------:R-:W0:Y:S01]  /*0830*/  @UP0 LDCU.64 UR8, c[0x0][0x388] ;  /* 0x00007100ff0807ac */ /* 0x000e220008000a00 */
[----:B------:R-:W-:Y:S01]  /*0840*/  PLOP3.LUT P0, PT, PT, PT, UP1, 0x80, 0x8 ;  /* 0x000000000008781c */ /* 0x000fe20003f0f018 */
[----:B------:R-:W1:Y:S01]  /*0850*/  @UP0 LDCU.64 UR6, c[0x0][0x390] ;  /* 0x00007200ff0607ac */ /* 0x000e620008000a00 */
[----:B------:R-:W2:Y:S06]  /*0860*/  @UP0 LDCU.64 UR10, c[0x0][0x388] ;  /* 0x00007100ff0a07ac */ /* 0x000eac0008000a00 */
[C---:B------:R-:W-:Y:S01]  /*0870*/  @P1 VIADD R3, R13.reuse, UR4 ;  /* 0x000000040d031c36 */ /* 0x040fe20008000000 */
[----:B------:R-:W-:Y:S01]  /*0880*/  @P1 IADD3 R6, P2, PT, R13, UR4, RZ ;  /* 0x000000040d061c10 */ /* 0x000fe2000ff5e0ff */
[----:B------:R-:W3:Y:S01]  /*0890*/  @!UP1 LDCU.64 UR12, c[0x0][0x388] ;  /* 0x00007100ff0c97ac */ /* 0x000ee20008000a00 */
[----:B------:R-:W-:Y:S01]  /*08a0*/  @UP0 UIADD3 UR4, UPT, UPT, UR4, 0x2, URZ ;  /* 0x0000000204040890 */ /* 0x000fe2000fffe0ff */
[----:B0-----:R-:W-:-:S02]  /*08b0*/  MOV R10, UR8 ;  /* 0x00000008000a7c02 */ /* 0x001fc40008000f00 */
[----:B------:R-:W-:Y:S01]  /*08c0*/  MOV R11, UR9 ;  /* 0x00000009000b7c02 */ /* 0x000fe20008000f00 */
[----:B------:R-:W0:Y:S01]  /*08d0*/  @!UP1 LDCU.64 UR8, c[0x0][0x390] ;  /* 0x00007200ff0897ac */ /* 0x000e220008000a00 */
[----:B-1----:R-:W-:Y:S02]  /*08e0*/  MOV R4, UR6 ;  /* 0x0000000600047c02 */ /* 0x002fe40008000f00 */
[----:B------:R-:W-:Y:S01]  /*08f0*/  MOV R5, UR7 ;  /* 0x0000000700057c02 */ /* 0x000fe20008000f00 */
[----:B------:R-:W-:-:S04]  /*0900*/  @P1 IMAD.WIDE.U32 R10, R3, 0x4, R10 ;  /* 0x00000004030a1825 */ /* 0x000fc800078e000a */
[----:B------:R-:W-:Y:S01]  /*0910*/  @P1 IMAD R3, R7, UR5, R0 ;  /* 0x0000000507031c24 */ /* 0x000fe2000f8e0200 */
[----:B------:R-:W-:Y:S01]  /*0920*/  @P1 IADD3.X R7, PT, PT, RZ, RZ, RZ, P2, !PT ;  /* 0x000000ffff071210 */ /* 0x000fe200017fe4ff */
[----:B------:R-:W4:Y:S01]  /*0930*/  @P1 LDG.E R11, desc[UR18][R10.64] ;  /* 0x000000120a0b1981 */ /* 0x000f22000c1e1900 */
[C---:B--2---:R-:W-:Y:S01]  /*0940*/  @P1 LEA R2, P2, R6.reuse, UR10, 0x2 ;  /* 0x0000000a06021c11 */ /* 0x044fe2000f8410ff */
[----:B------:R-:W-:Y:S01]  /*0950*/  @P1 IMAD.WIDE R4, R3, 0x4, R4 ;  /* 0x0000000403041825 */ /* 0x000fe200078e0204 */
[----:B------:R-:W-:Y:S02]  /*0960*/  MOV R19, UR4 ;  /* 0x0000000400137c02 */ /* 0x000fe40008000f00 */
[----:B------:R-:W-:Y:S02]  /*0970*/  @P1 LEA.HI.X R3, R6, UR11, R7, 0x2, P2 ;  /* 0x0000000b06031c11 */ /* 0x000fe400090f1407 */
[----:B---3--:R-:W-:Y:S01]  /*0980*/  MOV R8, UR12 ;  /* 0x0000000c00087c02 */ /* 0x008fe20008000f00 */
[----:B------:R-:W-:Y:S01]  /*0990*/  @P1 IMAD.WIDE R14, R15, 0x4, R4 ;  /* 0x000000040f0e1825 */ /* 0x000fe200078e0204 */
[----:B------:R-:W-:Y:S01]  /*09a0*/  MOV R9, UR13 ;  /* 0x0000000d00097c02 */ /* 0x000fe20008000f00 */
[----:B------:R-:W4:Y:S01]  /*09b0*/  @P1 LDG.E R4, desc[UR18][R4.64] ;  /* 0x0000001204041981 */ /* 0x000f22000c1e1900 */
[----:B------:R-:W-:Y:S01]  /*09c0*/  @!P0 IADD3 R17, PT, PT, R13, UR4, RZ ;  /* 0x000000040d118c10 */ /* 0x000fe2000fffe0ff */
[----:B------:R-:W-:Y:S01]  /*09d0*/  @!P0 IMAD R19, R19, UR5, R0 ;  /* 0x0000000513138c24 */ /* 0x000fe2000f8e0200 */
[----:B0-----:R-:W-:Y:S01]  /*09e0*/  MOV R6, UR8 ;  /* 0x0000000800067c02 */ /* 0x001fe20008000f00 */
[----:B------:R-:W2:Y:S01]  /*09f0*/  @P1 LDG.E R14, desc[UR18][R14.64] ;  /* 0x000000120e0e1981 */ /* 0x000ea2000c1e1900 */
[----:B------:R-:W-:Y:S01]  /*0a00*/  MOV R7, UR9 ;  /* 0x0000000900077c02 */ /* 0x000fe20008000f00 */
[----:B------:R-:W-:-:S02]  /*0a10*/  @!P0 IMAD.WIDE.U32 R8, R17, 0x4, R8 ;  /* 0x0000000411088825 */ /* 0x000fc400078e0008 */
[----:B------:R-:W2:Y:S02]  /*0a20*/  @P1 LDG.E R2, desc[UR18][R2.64+0x4] ;  /* 0x0000041202021981 */ /* 0x000ea4000c1e1900 */
[----:B------:R-:W-:Y:S02]  /*0a30*/  @!P0 IMAD.WIDE R6, R19, 0x4, R6 ;  /* 0x0000000413068825 */ /* 0x000fe400078e0206 */
[----:B------:R-:W3:Y:S04]  /*0a40*/  @!P0 LDG.E R9, desc[UR18][R8.64] ;  /* 0x0000001208098981 */ /* 0x000ee8000c1e1900 */
[----:B------:R-:W3:Y:S01]  /*0a50*/  @!P0 LDG.E R6, desc[UR18][R6.64] ;  /* 0x0000001206068981 */ /* 0x000ee2000c1e1900 */
[----:B----4-:R-:W-:-:S04]  /*0a60*/  @P1 IMAD R11, R11, R4, R12 ;  /* 0x000000040b0b1224 */ /* 0x010fc800078e020c */
[----:B--2---:R-:W-:-:S04]  /*0a70*/  @P1 IMAD R12, R2, R14, R11 ;  /* 0x0000000e020c1224 */ /* 0x004fc800078e020b */
[----:B---3--:R-:W-:-:S07]  /*0a80*/  @!P0 IMAD R12, R9, R6, R12 ;  /* 0x00000006090c8224 */ /* 0x008fce00078e020c */
.L_x_2:
[----:B------:R-:W0:Y:S01]  /*0a90*/  LDC.64 R2, c[0x0][0x398] ;  /* 0x0000e600ff027b82 */ /* 0x000e220000000a00 */
[----:B------:R-:W-:-:S05]  /*0aa0*/  IADD3 R13, PT, PT, R0, R13, RZ ;  /* 0x0000000d000d7210 */ /* 0x000fca0007ffe0ff */
[----:B0-----:R-:W-:-:S05]  /*0ab0*/  IMAD.WIDE R2, R13, 0x4, R2 ;  /* 0x000000040d027825 */ /* 0x001fca00078e0202 */
[----:B------:R-:W-:Y:S01]  /*0ac0*/  STG.E desc[UR18][R2.64], R12 ;  /* 0x0000000c02007986 */ /* 0x000fe2000c101912 */
[----:B------:R-:W-:Y:S05]  /*0ad0*/  EXIT ;  /* 0x000000000000794d */ /* 0x000fea0003800000 */
.L_x_4:
[----:B------:R-:W-:-:S00]  /*0ae0*/  BRA `(.L_x_4) ;  /* 0xfffffffc00fc7947 */ /* 0x000fc0000383ffff */
[----:B------:R-:W-:-:S00]  /*0af0*/  NOP ;  /* 0x0000000000007918 */ /* 0x000fc00000000000 */
        /* <DEDUP_REMOVED lines=8> */
.L_x_5:


//--------------------- .nv.shared.reserved.0     --------------------------
	.section	.nv.shared.reserved.0,"aw",@nobits
	.weak		__nv_reservedSMEM_offset_0_alias
	.size		__nv_reservedSMEM_offset_0_alias, 0, 64
	.other		__nv_reservedSMEM_offset_0_alias,@"STO_CUDA_RESERVED_SHARED STV_DEFAULT"
__nv_reservedSMEM_offset_0_alias:
	.zero		0
	.zero		64


//--------------------- .nv.constant0._Z4GemmRKiPS_S1_Pi --------------------------
	.section	.nv.constant0._Z4GemmRKiPS_S1_Pi,"a",@progbits
	.sectionflags	@""
	.align	4
.nv.constant0._Z4GemmRKiPS_S1_Pi:
	.zero		928


//--------------------- SYMBOLS --------------------------

	.type		.nv.reservedSmem.offset0,@object
	.size		.nv.reservedSmem.offset0,0x4
